	.headerflags	@"EF_CUDA_TEXMODE_UNIFIED EF_CUDA_64BIT_ADDRESS EF_CUDA_ACCELERATORS EF_CUDA_SM90 EF_CUDA_VIRTUAL_SM(EF_CUDA_SM90)"
	.elftype	@"ET_EXEC"


//--------------------- .nv.info                  --------------------------
	.section	.nv.info,"",@"SHT_CUDA_INFO"
	.align	4


	//----- nvinfo : EIATTR_REGCOUNT
	.align		4
        /*0000*/ 	.byte	0x04, 0x2f
        /*0002*/ 	.short	(.L_3 - .L_2)
	.align		4
.L_2:
        /*0004*/ 	.word	index@(triton_poi_fused__native_batch_norm_legit_no_training_add_convolution_relu_61)
        /*0008*/ 	.word	0x00000018


	//----- nvinfo : EIATTR_MIN_STACK_SIZE
	.align		4
.L_3:
        /*000c*/ 	.byte	0x04, 0x12
        /*000e*/ 	.short	(.L_5 - .L_4)
	.align		4
.L_4:
        /*0010*/ 	.word	index@(triton_poi_fused__native_batch_norm_legit_no_training_add_convolution_relu_61)
        /*0014*/ 	.word	0x00000000


	//----- nvinfo : EIATTR_FRAME_SIZE
	.align		4
.L_5:
        /*0018*/ 	.byte	0x04, 0x11
        /*001a*/ 	.short	(.L_7 - .L_6)
	.align		4
.L_6:
        /*001c*/ 	.word	index@(triton_poi_fused__native_batch_norm_legit_no_training_add_convolution_relu_61)
        /*0020*/ 	.word	0x00000000


	//----- nvinfo : EIATTR_MIN_STACK_SIZE
	.align		4
.L_7:
        /*0024*/ 	.byte	0x04, 0x12
        /*0026*/ 	.short	(.L_9 - .L_8)
	.align		4
.L_8:
        /*0028*/ 	.word	index@(triton_poi_fused__native_batch_norm_legit_no_training_add_convolution_relu_61)
        /*002c*/ 	.word	0x00000000
.L_9:


//--------------------- .nv.info.triton_poi_fused__native_batch_norm_legit_no_training_add_convolution_relu_61 --------------------------
	.section	.nv.info.triton_poi_fused__native_batch_norm_legit_no_training_add_convolution_relu_61,"",@"SHT_CUDA_INFO"
	.sectionflags	@""
	.align	4


	//----- nvinfo : EIATTR_CUDA_API_VERSION
	.align		4
        /*0000*/ 	.byte	0x04, 0x37
        /*0002*/ 	.short	(.L_11 - .L_10)
.L_10:
        /*0004*/ 	.word	0x0000007c


	//----- nvinfo : EIATTR_KPARAM_INFO
	.align		4
.L_11:
        /*0008*/ 	.byte	0x04, 0x17
        /*000a*/ 	.short	(.L_13 - .L_12)
.L_12:
        /*000c*/ 	.word	0x00000000
        /*0010*/ 	.short	0x0008
        /*0012*/ 	.short	0x0040
        /*0014*/ 	.byte	0x00, 0xf0, 0x11, 0x00


	//----- nvinfo : EIATTR_KPARAM_INFO
	.align		4
.L_13:
        /*0018*/ 	.byte	0x04, 0x17
        /*001a*/ 	.short	(.L_15 - .L_14)
.L_14:
        /*001c*/ 	.word	0x00000000
        /*0020*/ 	.short	0x0007
        /*0022*/ 	.short	0x0038
        /*0024*/ 	.byte	0x00, 0xf4, 0x21, 0x00


	//----- nvinfo : EIATTR_KPARAM_INFO
	.align		4
.L_15:
        /*0028*/ 	.byte	0x04, 0x17
        /*002a*/ 	.short	(.L_17 - .L_16)
.L_16:
        /*002c*/ 	.word	0x00000000
        /*0030*/ 	.short	0x0006
        /*0032*/ 	.short	0x0030
        /*0034*/ 	.byte	0x00, 0xf4, 0x21, 0x00


	//----- nvinfo : EIATTR_KPARAM_INFO
	.align		4
.L_17:
        /*0038*/ 	.byte	0x04, 0x17
        /*003a*/ 	.short	(.L_19 - .L_18)
.L_18:
        /*003c*/ 	.word	0x00000000
        /*0040*/ 	.short	0x0005
        /*0042*/ 	.short	0x0028
        /*0044*/ 	.byte	0x00, 0xf4, 0x21, 0x00


	//----- nvinfo : EIATTR_KPARAM_INFO
	.align		4
.L_19:
        /*0048*/ 	.byte	0x04, 0x17
        /*004a*/ 	.short	(.L_21 - .L_20)
.L_20:
        /*004c*/ 	.word	0x00000000
        /*0050*/ 	.short	0x0004
        /*0052*/ 	.short	0x0020
        /*0054*/ 	.byte	0x00, 0xf4, 0x21, 0x00


	//----- nvinfo : EIATTR_KPARAM_INFO
	.align		4
.L_21:
        /*0058*/ 	.byte	0x04, 0x17
        /*005a*/ 	.short	(.L_23 - .L_22)
.L_22:
        /*005c*/ 	.word	0x00000000
        /*0060*/ 	.short	0x0003
        /*0062*/ 	.short	0x0018
        /*0064*/ 	.byte	0x00, 0xf4, 0x21, 0x00


	//----- nvinfo : EIATTR_KPARAM_INFO
	.align		4
.L_23:
        /*0068*/ 	.byte	0x04, 0x17
        /*006a*/ 	.short	(.L_25 - .L_24)
.L_24:
        /*006c*/ 	.word	0x00000000
        /*0070*/ 	.short	0x0002
        /*0072*/ 	.short	0x0010
        /*0074*/ 	.byte	0x00, 0xf4, 0x21, 0x00


	//----- nvinfo : EIATTR_KPARAM_INFO
	.align		4
.L_25:
        /*0078*/ 	.byte	0x04, 0x17
        /*007a*/ 	.short	(.L_27 - .L_26)
.L_26:
        /*007c*/ 	.word	0x00000000
        /*0080*/ 	.short	0x0001
        /*0082*/ 	.short	0x0008
        /*0084*/ 	.byte	0x00, 0xf4, 0x21, 0x00


	//----- nvinfo : EIATTR_KPARAM_INFO
	.align		4
.L_27:
        /*0088*/ 	.byte	0x04, 0x17
        /*008a*/ 	.short	(.L_29 - .L_28)
.L_28:
        /*008c*/ 	.word	0x00000000
        /*0090*/ 	.short	0x0000
        /*0092*/ 	.short	0x0000
        /*0094*/ 	.byte	0x00, 0xf4, 0x21, 0x00


	//----- nvinfo : EIATTR_SPARSE_MMA_MASK
	.align		4
.L_29:
        /*0098*/ 	.byte	0x03, 0x50
        /*009a*/ 	.short	0x0000


	//----- nvinfo : EIATTR_MAXREG_COUNT
	.align		4
        /*009c*/ 	.byte	0x03, 0x1b
        /*009e*/ 	.short	0x00ff


	//----- nvinfo : EIATTR_EXIT_INSTR_OFFSETS
	.align		4
        /*00a0*/ 	.byte	0x04, 0x1c
        /*00a2*/ 	.short	(.L_31 - .L_30)


	//   ....[0]....
.L_30:
        /*00a4*/ 	.word	0x00000410


	//----- nvinfo : EIATTR_REQNTID
	.align		4
.L_31:
        /*00a8*/ 	.byte	0x04, 0x10
        /*00aa*/ 	.short	(.L_33 - .L_32)
.L_32:
        /*00ac*/ 	.word	0x00000080
        /*00b0*/ 	.word	0x00000001
        /*00b4*/ 	.word	0x00000001


	//----- nvinfo : EIATTR_CBANK_PARAM_SIZE
	.align		4
.L_33:
        /*00b8*/ 	.byte	0x03, 0x19
        /*00ba*/ 	.short	0x0044


	//----- nvinfo : EIATTR_PARAM_CBANK
	.align		4
        /*00bc*/ 	.byte	0x04, 0x0a
        /*00be*/ 	.short	(.L_35 - .L_34)
	.align		4
.L_34:
        /*00c0*/ 	.word	index@(.nv.constant0.triton_poi_fused__native_batch_norm_legit_no_training_add_convolution_relu_61)
        /*00c4*/ 	.short	0x0210
        /*00c6*/ 	.short	0x0044


	//----- nvinfo : EIATTR_SW_WAR
	.align		4
.L_35:
        /*00c8*/ 	.byte	0x04, 0x36
        /*00ca*/ 	.short	(.L_37 - .L_36)
.L_36:
        /*00cc*/ 	.word	0x00000008
.L_37:


//--------------------- .nv.callgraph             --------------------------
	.section	.nv.callgraph,"",@"SHT_CUDA_CALLGRAPH"
	.align	4
	.sectionentsize	8
	.align		4
        /*0000*/ 	.word	0x00000000
	.align		4
        /*0004*/ 	.word	0xffffffff
	.align		4
        /*0008*/ 	.word	0x00000000
	.align		4
        /*000c*/ 	.word	0xfffffffe
	.align		4
        /*0010*/ 	.word	0x00000000
	.align		4
        /*0014*/ 	.word	0xfffffffd
	.align		4
        /*0018*/ 	.word	0x00000000
	.align		4
        /*001c*/ 	.word	0xfffffffc


//--------------------- .nv.constant4             --------------------------
	.section	.nv.constant4,"a",@progbits
	.align	8
	.align		8
.nv.constant4:
        /*0000*/ 	.dword	_$_str
	.align		8
        /*0008*/ 	.dword	_$_str_$_2


//--------------------- .text.triton_poi_fused__native_batch_norm_legit_no_training_add_convolution_relu_61 --------------------------
	.section	.text.triton_poi_fused__native_batch_norm_legit_no_training_add_convolution_relu_61,"ax",@progbits
	.align	128
        .global         triton_poi_fused__native_batch_norm_legit_no_training_add_convolution_relu_61
        .type           triton_poi_fused__native_batch_norm_legit_no_training_add_convolution_relu_61,@function
        .size           triton_poi_fused__native_batch_norm_legit_no_training_add_convolution_relu_61,(.L_x_1 - triton_poi_fused__native_batch_norm_legit_no_training_add_convolution_relu_61)
        .other          triton_poi_fused__native_batch_norm_legit_no_training_add_convolution_relu_61,@"STO_CUDA_ENTRY STV_DEFAULT"
triton_poi_fused__native_batch_norm_legit_no_training_add_convolution_relu_61:
.text.triton_poi_fused__native_batch_norm_legit_no_training_add_convolution_relu_61:
[----:B------:R-:W-:Y:S01]  /*0000*/  LDC R1, c[0x0][0x28] ;  /* 0x00000a00ff017b82 */ /* 0x000fe20000000800 */
[----:B------:R-:W1:Y:S07]  /*0010*/  S2R R0, SR_TID.X ;  /* 0x0000000000007919 */ /* 0x000e6e0000002100 */
[----:B------:R-:W2:Y:S01]  /*0020*/  LDC.64 R18, c[0x0][0x228] ;  /* 0x00008a00ff127b82 */ /* 0x000ea20000000a00 */
[----:B------:R-:W-:Y:S01]  /*0030*/  ULDC.64 UR4, c[0x0][0x208] ;  /* 0x0000820000047ab9 */ /* 0x000fe20000000a00 */
[----:B------:R-:W3:Y:S06]  /*0040*/  S2R R5, SR_CTAID.X ;  /* 0x0000000000057919 */ /* 0x000eec0000002500 */
[----:B------:R-:W4:Y:S08]  /*0050*/  LDC.64 R16, c[0x0][0x218] ;  /* 0x00008600ff107b82 */ /* 0x000f300000000a00 */
[----:B------:R-:W5:Y:S08]  /*0060*/  LDC.64 R20, c[0x0][0x220] ;  /* 0x00008800ff147b82 */ /* 0x000f700000000a00 */
[----:B------:R-:W4:Y:S01]  /*0070*/  LDC.64 R12, c[0x0][0x230] ;  /* 0x00008c00ff0c7b82 */ /* 0x000f220000000a00 */
[----:B-1----:R-:W-:-:S07]  /*0080*/  SHF.L.U32 R0, R0, 0x1, RZ ;  /* 0x0000000100007819 */ /* 0x002fce00000006ff */
[----:B------:R-:W1:Y:S01]  /*0090*/  LDC.64 R10, c[0x0][0x238] ;  /* 0x00008e00ff0a7b82 */ /* 0x000e620000000a00 */
[----:B---3--:R-:W-:Y:S02]  /*00a0*/  SHF.R.S32.HI R3, RZ, 0x17, R5 ;  /* 0x00000017ff037819 */ /* 0x008fe40000011405 */
[----:B------:R-:W-:Y:S02]  /*00b0*/  LOP3.LUT R0, R0, 0xfe, RZ, 0xc0, !PT ;  /* 0x000000fe00007812 */ /* 0x000fe400078ec0ff */
[----:B------:R-:W-:-:S03]  /*00c0*/  SGXT R3, R3, 0x1 ;  /* 0x000000010303781a */ /* 0x000fc60000000200 */
[----:B------:R-:W3:Y:S01]  /*00d0*/  LDC.64 R6, c[0x0][0x240] ;  /* 0x00009000ff067b82 */ /* 0x000ee20000000a00 */
[----:B------:R-:W-:-:S04]  /*00e0*/  LEA R0, R5, R0, 0x8 ;  /* 0x0000000005007211 */ /* 0x000fc800078e40ff */
[----:B------:R-:W-:-:S04]  /*00f0*/  LEA.HI R3, R3, R0, RZ, 0x6 ;  /* 0x0000000003037211 */ /* 0x000fc800078f30ff */
[--C-:B------:R-:W-:Y:S02]  /*0100*/  SHF.R.S32.HI R15, RZ, 0x6, R3.reuse ;  /* 0x00000006ff0f7819 */ /* 0x100fe40000011403 */
[----:B------:R-:W-:-:S04]  /*0110*/  SHF.R.S32.HI R2, RZ, 0x1f, R3 ;  /* 0x0000001fff027819 */ /* 0x000fc80000011403 */
[----:B------:R-:W-:-:S04]  /*0120*/  LEA.HI R2, R2, R15, RZ, 0x8 ;  /* 0x0000000f02027211 */ /* 0x000fc800078f40ff */
[----:B------:R-:W-:-:S04]  /*0130*/  LOP3.LUT R2, R2, 0xffffff00, RZ, 0xc0, !PT ;  /* 0xffffff0002027812 */ /* 0x000fc800078ec0ff */
[----:B------:R-:W-:Y:S02]  /*0140*/  IADD3 R15, R15, -R2, RZ ;  /* 0x800000020f0f7210 */ /* 0x000fe40007ffe0ff */
[----:B------:R-:W1:Y:S03]  /*0150*/  LDC.64 R2, c[0x0][0x210] ;  /* 0x00008400ff027b82 */ /* 0x000e660000000a00 */
[----:B--2---:R-:W-:-:S05]  /*0160*/  IMAD.WIDE R18, R15, 0x4, R18 ;  /* 0x000000040f127825 */ /* 0x004fca00078e0212 */
[----:B------:R5:W2:Y:S01]  /*0170*/  LDG.E.EL R8, desc[UR4][R18.64] ;  /* 0x0000000412087981 */ /* 0x000aa2000c2e1900 */
[----:B----4-:R-:W-:-:S05]  /*0180*/  IMAD.WIDE R16, R15, 0x4, R16 ;  /* 0x000000040f107825 */ /* 0x010fca00078e0210 */
[----:B------:R-:W4:Y:S01]  /*0190*/  LDG.E.EL R9, desc[UR4][R16.64] ;  /* 0x0000000410097981 */ /* 0x000f22000c2e1900 */
[----:B-----5:R-:W-:-:S05]  /*01a0*/  IMAD.WIDE R18, R15, 0x4, R20 ;  /* 0x000000040f127825 */ /* 0x020fca00078e0214 */
[----:B------:R-:W5:Y:S01]  /*01b0*/  LDG.E.EL R14, desc[UR4][R18.64] ;  /* 0x00000004120e7981 */ /* 0x000f62000c2e1900 */
[----:B01----:R-:W-:-:S05]  /*01c0*/  IMAD.WIDE R2, R0, 0x4, R2 ;  /* 0x0000000400027825 */ /* 0x003fca00078e0202 */
[----:B------:R-:W4:Y:S01]  /*01d0*/  LDG.E.64 R4, desc[UR4][R2.64] ;  /* 0x0000000402047981 */ /* 0x000f22000c1e1b00 */
[----:B------:R-:W-:-:S04]  /*01e0*/  IMAD.WIDE R12, R15, 0x4, R12 ;  /* 0x000000040f0c7825 */ /* 0x000fc800078e020c */
[----:B------:R-:W-:Y:S02]  /*01f0*/  IMAD.WIDE R20, R15, 0x4, R10 ;  /* 0x000000040f147825 */ /* 0x000fe400078e020a */
[----:B------:R0:W5:Y:S04]  /*0200*/  LDG.E.EL R10, desc[UR4][R12.64] ;  /* 0x000000040c0a7981 */ /* 0x000168000c2e1900 */
[----:B------:R-:W5:Y:S01]  /*0210*/  LDG.E.EL R11, desc[UR4][R20.64] ;  /* 0x00000004140b7981 */ /* 0x000f62000c2e1900 */
[----:B---3--:R-:W-:-:S06]  /*0220*/  IMAD.WIDE R6, R0, 0x4, R6 ;  /* 0x0000000400067825 */ /* 0x008fcc00078e0206 */
[----:B------:R-:W3:Y:S01]  /*0230*/  LDG.E.64 R6, desc[UR4][R6.64] ;  /* 0x0000000406067981 */ /* 0x000ee2000c1e1b00 */
[----:B0-----:R-:W-:Y:S01]  /*0240*/  HFMA2.MMA R12, -RZ, RZ, 1.625, 0 ;  /* 0x3e800000ff0c7435 */ /* 0x001fe200000001ff */
[----:B--2---:R-:W-:-:S04]  /*0250*/  FADD R8, R8, 9.9999997473787516356e-06 ;  /* 0x3727c5ac08087421 */ /* 0x004fc80000000000 */
[----:B------:R-:W0:Y:S02]  /*0260*/  MUFU.SQRT R15, R8 ;  /* 0x00000008000f7308 */ /* 0x000e240000002000 */
[C---:B0-----:R-:W-:Y:S02]  /*0270*/  FSETP.GT.AND P0, PT, R15.reuse, 8.50705917302346158658e+37, PT ;  /* 0x7e8000000f00780b */ /* 0x041fe40003f04000 */
[----:B------:R-:W-:-:S11]  /*0280*/  FSETP.GEU.AND P1, PT, R15, 1.175494350822287508e-38, PT ;  /* 0x008000000f00780b */ /* 0x000fd60003f2e000 */
[----:B------:R-:W-:-:S04]  /*0290*/  @P0 FMUL R15, R15, 0.25 ;  /* 0x3e8000000f0f0820 */ /* 0x000fc80000400000 */
[----:B------:R-:W-:-:S06]  /*02a0*/  @!P1 FMUL R15, R15, 16777216 ;  /* 0x4b8000000f0f9820 */ /* 0x000fcc0000400000 */
[----:B------:R-:W0:Y:S01]  /*02b0*/  MUFU.RCP R15, R15 ;  /* 0x0000000f000f7308 */ /* 0x000e220000001000 */
[----:B------:R-:W-:Y:S01]  /*02c0*/  FSEL R12, R12, 1, P0 ;  /* 0x3f8000000c0c7808 */ /* 0x000fe20000000000 */
[--C-:B----4-:R-:W-:Y:S01]  /*02d0*/  FADD R4, R4, R9.reuse ;  /* 0x0000000904047221 */ /* 0x110fe20000000000 */
[----:B------:R-:W-:Y:S02]  /*02e0*/  FADD R5, R5, R9 ;  /* 0x0000000905057221 */ /* 0x000fe40000000000 */
[----:B------:R-:W1:Y:S01]  /*02f0*/  LDC.64 R8, c[0x0][0x248] ;  /* 0x00009200ff087b82 */ /* 0x000e620000000a00 */
[----:B------:R-:W-:-:S04]  /*0300*/  @!P1 FMUL R12, R12, 16777216 ;  /* 0x4b8000000c0c9820 */ /* 0x000fc80000400000 */
[----:B0-----:R-:W-:Y:S01]  /*0310*/  FMUL R13, R15, R12 ;  /* 0x0000000c0f0d7220 */ /* 0x001fe20000400000 */
[C---:B-----5:R-:W-:Y:S01]  /*0320*/  FADD R12, -R14.reuse, R4 ;  /* 0x000000040e0c7221 */ /* 0x060fe20000000100 */
[----:B------:R-:W-:-:S03]  /*0330*/  FADD R14, -R14, R5 ;  /* 0x000000050e0e7221 */ /* 0x000fc60000000100 */
[-C--:B------:R-:W-:Y:S01]  /*0340*/  FMUL R12, R12, R13.reuse ;  /* 0x0000000d0c0c7220 */ /* 0x080fe20000400000 */
[----:B------:R-:W-:-:S03]  /*0350*/  FMUL R14, R14, R13 ;  /* 0x0000000d0e0e7220 */ /* 0x000fc60000400000 */
[C-C-:B------:R-:W-:Y:S01]  /*0360*/  FFMA R12, R10.reuse, R12, R11.reuse ;  /* 0x0000000c0a0c7223 */ /* 0x140fe2000000000b */
[----:B------:R-:W-:-:S04]  /*0370*/  FFMA R14, R10, R14, R11 ;  /* 0x0000000e0a0e7223 */ /* 0x000fc8000000000b */
[----:B------:R-:W-:Y:S02]  /*0380*/  FSETP.GEU.AND P0, PT, R12, RZ, PT ;  /* 0x000000ff0c00720b */ /* 0x000fe40003f0e000 */
[----:B------:R-:W-:Y:S02]  /*0390*/  FSETP.GEU.AND P1, PT, R14, RZ, PT ;  /* 0x000000ff0e00720b */ /* 0x000fe40003f2e000 */
[----:B------:R-:W-:Y:S02]  /*03a0*/  FSEL R11, R12, RZ, P0 ;  /* 0x000000ff0c0b7208 */ /* 0x000fe40000000000 */
[----:B------:R-:W-:Y:S01]  /*03b0*/  FSEL R14, R14, RZ, P1 ;  /* 0x000000ff0e0e7208 */ /* 0x000fe20000800000 */
[----:B-1----:R-:W-:-:S04]  /*03c0*/  IMAD.WIDE R8, R0, 0x4, R8 ;  /* 0x0000000400087825 */ /* 0x002fc800078e0208 */
[----:B---3--:R-:W-:Y:S01]  /*03d0*/  FADD R6, R6, R11 ;  /* 0x0000000b06067221 */ /* 0x008fe20000000000 */
[----:B------:R-:W-:Y:S01]  /*03e0*/  FADD R7, R7, R14 ;  /* 0x0000000e07077221 */ /* 0x000fe20000000000 */
[----:B------:R-:W-:Y:S04]  /*03f0*/  STG.E.64 desc[UR4][R2.64], R4 ;  /* 0x0000000402007986 */ /* 0x000fe8000c101b04 */
[----:B------:R-:W-:Y:S01]  /*0400*/  STG.E.64 desc[UR4][R8.64], R6 ;  /* 0x0000000608007986 */ /* 0x000fe2000c101b04 */
[----:B------:R-:W-:Y:S05]  /*0410*/  EXIT ;  /* 0x000000000000794d */ /* 0x000fea0003800000 */
.L_x_0:
[----:B------:R-:W-:-:S00]  /*0420*/  BRA `(.L_x_0) ;  /* 0xfffffffc00fc7947 */ /* 0x000fc0000383ffff */
[----:B------:R-:W-:-:S00]  /*0430*/  NOP ;  /* 0x0000000000007918 */ /* 0x000fc00000000000 */
        /* <DEDUP_REMOVED lines=12> */
.L_x_1:


//--------------------- .nv.global.init           --------------------------
	.section	.nv.global.init,"aw",@progbits
.nv.global.init:
	.type		_$_str,@object
	.size		_$_str,(_$_str_$_2 - _$_str)
_$_str:
        /*0000*/ 	.byte	0x5f, 0x5f, 0x43, 0x55, 0x44, 0x41, 0x5f, 0x46, 0x54, 0x5a, 0x00
	.type		_$_str_$_2,@object
	.size		_$_str_$_2,(.L_1 - _$_str_$_2)
_$_str_$_2:
        /*000b*/ 	.byte	0x5f, 0x5f, 0x43, 0x55, 0x44, 0x41, 0x5f, 0x50, 0x52, 0x45, 0x43, 0x5f, 0x53, 0x51, 0x52, 0x54
        /*001b*/ 	.byte	0x00
.L_1:


//--------------------- .nv.constant0.triton_poi_fused__native_batch_norm_legit_no_training_add_convolution_relu_61 --------------------------
	.section	.nv.constant0.triton_poi_fused__native_batch_norm_legit_no_training_add_convolution_relu_61,"a",@progbits
	.sectionflags	@""
	.align	4
.nv.constant0.triton_poi_fused__native_batch_norm_legit_no_training_add_convolution_relu_61:
	.zero		596
